//
// Generated by NVIDIA NVVM Compiler
//
// Compiler Build ID: CL-36424714
// Cuda compilation tools, release 13.0, V13.0.88
// Based on NVVM 20.0.0
//

.version 9.0
.target sm_100
.address_size 64

	// .globl	_Z8gen_dataPi

.visible .entry _Z8gen_dataPi(
	.param .u64 .ptr .align 1 _Z8gen_dataPi_param_0
)
{
	.reg .b32 	%r<5>;
	.reg .b64 	%rd<5>;

	ld.param.u64 	%rd1, [_Z8gen_dataPi_param_0];
	cvta.to.global.u64 	%rd2, %rd1;
	mov.u32 	%r1, %ctaid.x;
	mov.u32 	%r2, %ntid.x;
	mov.u32 	%r3, %tid.x;
	mad.lo.s32 	%r4, %r1, %r2, %r3;
	mul.wide.s32 	%rd3, %r4, 4;
	add.s64 	%rd4, %rd2, %rd3;
	st.global.u32 	[%rd4], %r4;
	ret;

}
	// .globl	_Z7gpu_addPiS_S_
.visible .entry _Z7gpu_addPiS_S_(
	.param .u64 .ptr .align 1 _Z7gpu_addPiS_S__param_0,
	.param .u64 .ptr .align 1 _Z7gpu_addPiS_S__param_1,
	.param .u64 .ptr .align 1 _Z7gpu_addPiS_S__param_2
)
{
	.reg .b32 	%r<8>;
	.reg .b64 	%rd<11>;

	ld.param.u64 	%rd1, [_Z7gpu_addPiS_S__param_0];
	ld.param.u64 	%rd2, [_Z7gpu_addPiS_S__param_1];
	ld.param.u64 	%rd3, [_Z7gpu_addPiS_S__param_2];
	cvta.to.global.u64 	%rd4, %rd3;
	cvta.to.global.u64 	%rd5, %rd2;
	cvta.to.global.u64 	%rd6, %rd1;
	mov.u32 	%r1, %ctaid.x;
	mov.u32 	%r2, %ntid.x;
	mov.u32 	%r3, %tid.x;
	mad.lo.s32 	%r4, %r1, %r2, %r3;
	mul.wide.s32 	%rd7, %r4, 4;
	add.s64 	%rd8, %rd6, %rd7;
	ld.global.u32 	%r5, [%rd8];
	add.s64 	%rd9, %rd5, %rd7;
	ld.global.u32 	%r6, [%rd9];
	add.s32 	%r7, %r6, %r5;
	add.s64 	%rd10, %rd4, %rd7;
	st.global.u32 	[%rd10], %r7;
	ret;

}
	// .globl	_Z7gpu_subPiS_S_
.visible .entry _Z7gpu_subPiS_S_(
	.param .u64 .ptr .align 1 _Z7gpu_subPiS_S__param_0,
	.param .u64 .ptr .align 1 _Z7gpu_subPiS_S__param_1,
	.param .u64 .ptr .align 1 _Z7gpu_subPiS_S__param_2
)
{
	.reg .b32 	%r<8>;
	.reg .b64 	%rd<11>;

	ld.param.u64 	%rd1, [_Z7gpu_subPiS_S__param_0];
	ld.param.u64 	%rd2, [_Z7gpu_subPiS_S__param_1];
	ld.param.u64 	%rd3, [_Z7gpu_subPiS_S__param_2];
	cvta.to.global.u64 	%rd4, %rd3;
	cvta.to.global.u64 	%rd5, %rd2;
	cvta.to.global.u64 	%rd6, %rd1;
	mov.u32 	%r1, %ctaid.x;
	mov.u32 	%r2, %ntid.x;
	mov.u32 	%r3, %tid.x;
	mad.lo.s32 	%r4, %r1, %r2, %r3;
	mul.wide.s32 	%rd7, %r4, 4;
	add.s64 	%rd8, %rd6, %rd7;
	ld.global.u32 	%r5, [%rd8];
	add.s64 	%rd9, %rd5, %rd7;
	ld.global.u32 	%r6, [%rd9];
	sub.s32 	%r7, %r5, %r6;
	add.s64 	%rd10, %rd4, %rd7;
	st.global.u32 	[%rd10], %r7;
	ret;

}
	// .globl	_Z8gpu_multPiS_S_
.visible .entry _Z8gpu_multPiS_S_(
	.param .u64 .ptr .align 1 _Z8gpu_multPiS_S__param_0,
	.param .u64 .ptr .align 1 _Z8gpu_multPiS_S__param_1,
	.param .u64 .ptr .align 1 _Z8gpu_multPiS_S__param_2
)
{
	.reg .b32 	%r<8>;
	.reg .b64 	%rd<11>;

	ld.param.u64 	%rd1, [_Z8gpu_multPiS_S__param_0];
	ld.param.u64 	%rd2, [_Z8gpu_multPiS_S__param_1];
	ld.param.u64 	%rd3, [_Z8gpu_multPiS_S__param_2];
	cvta.to.global.u64 	%rd4, %rd3;
	cvta.to.global.u64 	%rd5, %rd2;
	cvta.to.global.u64 	%rd6, %rd1;
	mov.u32 	%r1, %ctaid.x;
	mov.u32 	%r2, %ntid.x;
	mov.u32 	%r3, %tid.x;
	mad.lo.s32 	%r4, %r1, %r2, %r3;
	mul.wide.s32 	%rd7, %r4, 4;
	add.s64 	%rd8, %rd6, %rd7;
	ld.global.u32 	%r5, [%rd8];
	add.s64 	%rd9, %rd5, %rd7;
	ld.global.u32 	%r6, [%rd9];
	mul.lo.s32 	%r7, %r6, %r5;
	add.s64 	%rd10, %rd4, %rd7;
	st.global.u32 	[%rd10], %r7;
	ret;

}
	// .globl	_Z7gpu_modPiS_S_
.visible .entry _Z7gpu_modPiS_S_(
	.param .u64 .ptr .align 1 _Z7gpu_modPiS_S__param_0,
	.param .u64 .ptr .align 1 _Z7gpu_modPiS_S__param_1,
	.param .u64 .ptr .align 1 _Z7gpu_modPiS_S__param_2
)
{
	.reg .b32 	%r<8>;
	.reg .b64 	%rd<11>;

	ld.param.u64 	%rd1, [_Z7gpu_modPiS_S__param_0];
	ld.param.u64 	%rd2, [_Z7gpu_modPiS_S__param_1];
	ld.param.u64 	%rd3, [_Z7gpu_modPiS_S__param_2];
	cvta.to.global.u64 	%rd4, %rd3;
	cvta.to.global.u64 	%rd5, %rd2;
	cvta.to.global.u64 	%rd6, %rd1;
	mov.u32 	%r1, %ctaid.x;
	mov.u32 	%r2, %ntid.x;
	mov.u32 	%r3, %tid.x;
	mad.lo.s32 	%r4, %r1, %r2, %r3;
	mul.wide.s32 	%rd7, %r4, 4;
	add.s64 	%rd8, %rd6, %rd7;
	ld.global.u32 	%r5, [%rd8];
	add.s64 	%rd9, %rd5, %rd7;
	ld.global.u32 	%r6, [%rd9];
	rem.s32 	%r7, %r5, %r6;
	add.s64 	%rd10, %rd4, %rd7;
	st.global.u32 	[%rd10], %r7;
	ret;

}
	// .globl	_Z9InitAlphaiPc
.visible .entry _Z9InitAlphaiPc(
	.param .u32 _Z9InitAlphaiPc_param_0,
	.param .u64 .ptr .align 1 _Z9InitAlphaiPc_param_1
)
{
	.reg .b16 	%rs<3>;
	.reg .b32 	%r<11>;
	.reg .b64 	%rd<5>;

	ld.param.u64 	%rd1, [_Z9InitAlphaiPc_param_1];
	cvta.to.global.u64 	%rd2, %rd1;
	mov.u32 	%r1, %ctaid.x;
	mov.u32 	%r2, %ntid.x;
	mov.u32 	%r3, %tid.x;
	mad.lo.s32 	%r4, %r1, %r2, %r3;
	mul.hi.s32 	%r5, %r4, 1321528399;
	shr.u32 	%r6, %r5, 31;
	shr.u32 	%r7, %r5, 3;
	add.s32 	%r8, %r7, %r6;
	mul.lo.s32 	%r9, %r8, 26;
	sub.s32 	%r10, %r4, %r9;
	cvt.u16.u32 	%rs1, %r10;
	add.s16 	%rs2, %rs1, 97;
	cvt.s64.s32 	%rd3, %r4;
	add.s64 	%rd4, %rd2, %rd3;
	st.global.u8 	[%rd4], %rs2;
	ret;

}
	// .globl	_Z11CaesarShiftiPci
.visible .entry _Z11CaesarShiftiPci(
	.param .u32 _Z11CaesarShiftiPci_param_0,
	.param .u64 .ptr .align 1 _Z11CaesarShiftiPci_param_1,
	.param .u32 _Z11CaesarShiftiPci_param_2
)
{
	.reg .pred 	%p<2>;
	.reg .b16 	%rs<3>;
	.reg .b32 	%r<16>;
	.reg .b64 	%rd<5>;

	ld.param.u32 	%r3, [_Z11CaesarShiftiPci_param_0];
	ld.param.u64 	%rd1, [_Z11CaesarShiftiPci_param_1];
	ld.param.u32 	%r2, [_Z11CaesarShiftiPci_param_2];
	mov.u32 	%r4, %ctaid.x;
	mov.u32 	%r5, %ntid.x;
	mov.u32 	%r6, %tid.x;
	mad.lo.s32 	%r1, %r4, %r5, %r6;
	setp.ge.s32 	%p1, %r1, %r3;
	@%p1 bra 	$L__BB6_2;
	cvta.to.global.u64 	%rd2, %rd1;
	cvt.s64.s32 	%rd3, %r1;
	add.s64 	%rd4, %rd2, %rd3;
	ld.global.s8 	%r7, [%rd4];
	add.s32 	%r8, %r2, %r7;
	add.s32 	%r9, %r8, -97;
	mul.hi.s32 	%r10, %r9, 1321528399;
	shr.u32 	%r11, %r10, 31;
	shr.u32 	%r12, %r10, 3;
	add.s32 	%r13, %r12, %r11;
	mul.lo.s32 	%r14, %r13, 26;
	sub.s32 	%r15, %r9, %r14;
	cvt.u16.u32 	%rs1, %r15;
	add.s16 	%rs2, %rs1, 97;
	st.global.u8 	[%rd4], %rs2;
$L__BB6_2:
	ret;

}


// ===== COMPILED SASS (sm_100) =====

	.target	sm_100

	.elftype	@"ET_EXEC"


//--------------------- .note.nv.tkinfo           --------------------------
	.section	.note.nv.tkinfo,"",@"SHT_NOTE"
	.sectionflags	@"SHF_NOTE_NV_TKINFO"
	.tkinfo
        /*0018*/ 	.word	0x00000002
        /*0030*/ 	.string	""
        /*0030*/ 	.string	"ptxas"
        /*0030*/ 	.string	"Cuda compilation tools, release 13.0, V13.0.88"
        /*0030*/ 	.string	"Build cuda_13.0.r13.0/compiler.36424714_0"
        /*0030*/ 	.string	"-arch sm_100 -m 64 "



//--------------------- .note.nv.cuinfo           --------------------------
	.section	.note.nv.cuinfo,"",@"SHT_NOTE"
	.sectionflags	@"SHF_NOTE_NV_CUINFO"
        /*0018*/ 	.short	0x0002
        /*001a*/ 	.short	0x0064
        /*001c*/ 	.short	0x0082
	.zero		2


//--------------------- .nv.info                  --------------------------
	.section	.nv.info,"",@"SHT_CUDA_INFO"
	.align	4


	//----- nvinfo : EIATTR_REGCOUNT
	.align		4
        /*0000*/ 	.byte	0x04, 0x2f
        /*0002*/ 	.short	(.L_1 - .L_0)
	.align		4
.L_0:
        /*0004*/ 	.word	index@(_Z8gen_dataPi)
        /*0008*/ 	.word	0x00000008


	//----- nvinfo : EIATTR_FRAME_SIZE
	.align		4
.L_1:
        /*000c*/ 	.byte	0x04, 0x11
        /*000e*/ 	.short	(.L_3 - .L_2)
	.align		4
.L_2:
        /*0010*/ 	.word	index@(_Z8gen_dataPi)
        /*0014*/ 	.word	0x00000000


	//----- nvinfo : EIATTR_REGCOUNT
	.align		4
.L_3:
        /*0018*/ 	.byte	0x04, 0x2f
        /*001a*/ 	.short	(.L_5 - .L_4)
	.align		4
.L_4:
        /*001c*/ 	.word	index@(_Z7gpu_addPiS_S_)
        /*0020*/ 	.word	0x0000000c


	//----- nvinfo : EIATTR_FRAME_SIZE
	.align		4
.L_5:
        /*0024*/ 	.byte	0x04, 0x11
        /*0026*/ 	.short	(.L_7 - .L_6)
	.align		4
.L_6:
        /*0028*/ 	.word	index@(_Z7gpu_addPiS_S_)
        /*002c*/ 	.word	0x00000000


	//----- nvinfo : EIATTR_REGCOUNT
	.align		4
.L_7:
        /*0030*/ 	.byte	0x04, 0x2f
        /*0032*/ 	.short	(.L_9 - .L_8)
	.align		4
.L_8:
        /*0034*/ 	.word	index@(_Z7gpu_subPiS_S_)
        /*0038*/ 	.word	0x0000000c


	//----- nvinfo : EIATTR_FRAME_SIZE
	.align		4
.L_9:
        /*003c*/ 	.byte	0x04, 0x11
        /*003e*/ 	.short	(.L_11 - .L_10)
	.align		4
.L_10:
        /*0040*/ 	.word	index@(_Z7gpu_subPiS_S_)
        /*0044*/ 	.word	0x00000000


	//----- nvinfo : EIATTR_REGCOUNT
	.align		4
.L_11:
        /*0048*/ 	.byte	0x04, 0x2f
        /*004a*/ 	.short	(.L_13 - .L_12)
	.align		4
.L_12:
        /*004c*/ 	.word	index@(_Z8gpu_multPiS_S_)
        /*0050*/ 	.word	0x0000000c


	//----- nvinfo : EIATTR_FRAME_SIZE
	.align		4
.L_13:
        /*0054*/ 	.byte	0x04, 0x11
        /*0056*/ 	.short	(.L_15 - .L_14)
	.align		4
.L_14:
        /*0058*/ 	.word	index@(_Z8gpu_multPiS_S_)
        /*005c*/ 	.word	0x00000000


	//----- nvinfo : EIATTR_REGCOUNT
	.align		4
.L_15:
        /*0060*/ 	.byte	0x04, 0x2f
        /*0062*/ 	.short	(.L_17 - .L_16)
	.align		4
.L_16:
        /*0064*/ 	.word	index@(_Z7gpu_modPiS_S_)
        /*0068*/ 	.word	0x0000000d


	//----- nvinfo : EIATTR_FRAME_SIZE
	.align		4
.L_17:
        /*006c*/ 	.byte	0x04, 0x11
        /*006e*/ 	.short	(.L_19 - .L_18)
	.align		4
.L_18:
        /*0070*/ 	.word	index@(_Z7gpu_modPiS_S_)
        /*0074*/ 	.word	0x00000000


	//----- nvinfo : EIATTR_REGCOUNT
	.align		4
.L_19:
        /*0078*/ 	.byte	0x04, 0x2f
        /*007a*/ 	.short	(.L_21 - .L_20)
	.align		4
.L_20:
        /*007c*/ 	.word	index@(_Z9InitAlphaiPc)
        /*0080*/ 	.word	0x00000008


	//----- nvinfo : EIATTR_FRAME_SIZE
	.align		4
.L_21:
        /*0084*/ 	.byte	0x04, 0x11
        /*0086*/ 	.short	(.L_23 - .L_22)
	.align		4
.L_22:
        /*0088*/ 	.word	index@(_Z9InitAlphaiPc)
        /*008c*/ 	.word	0x00000000


	//----- nvinfo : EIATTR_REGCOUNT
	.align		4
.L_23:
        /*0090*/ 	.byte	0x04, 0x2f
        /*0092*/ 	.short	(.L_25 - .L_24)
	.align		4
.L_24:
        /*0094*/ 	.word	index@(_Z11CaesarShiftiPci)
        /*0098*/ 	.word	0x00000008


	//----- nvinfo : EIATTR_FRAME_SIZE
	.align		4
.L_25:
        /*009c*/ 	.byte	0x04, 0x11
        /*009e*/ 	.short	(.L_27 - .L_26)
	.align		4
.L_26:
        /*00a0*/ 	.word	index@(_Z11CaesarShiftiPci)
        /*00a4*/ 	.word	0x00000000


	//----- nvinfo : EIATTR_MIN_STACK_SIZE
	.align		4
.L_27:
        /*00a8*/ 	.byte	0x04, 0x12
        /*00aa*/ 	.short	(.L_29 - .L_28)
	.align		4
.L_28:
        /*00ac*/ 	.word	index@(_Z11CaesarShiftiPci)
        /*00b0*/ 	.word	0x00000000


	//----- nvinfo : EIATTR_MIN_STACK_SIZE
	.align		4
.L_29:
        /*00b4*/ 	.byte	0x04, 0x12
        /*00b6*/ 	.short	(.L_31 - .L_30)
	.align		4
.L_30:
        /*00b8*/ 	.word	index@(_Z9InitAlphaiPc)
        /*00bc*/ 	.word	0x00000000


	//----- nvinfo : EIATTR_MIN_STACK_SIZE
	.align		4
.L_31:
        /*00c0*/ 	.byte	0x04, 0x12
        /*00c2*/ 	.short	(.L_33 - .L_32)
	.align		4
.L_32:
        /*00c4*/ 	.word	index@(_Z7gpu_modPiS_S_)
        /*00c8*/ 	.word	0x00000000


	//----- nvinfo : EIATTR_MIN_STACK_SIZE
	.align		4
.L_33:
        /*00cc*/ 	.byte	0x04, 0x12
        /*00ce*/ 	.short	(.L_35 - .L_34)
	.align		4
.L_34:
        /*00d0*/ 	.word	index@(_Z8gpu_multPiS_S_)
        /*00d4*/ 	.word	0x00000000


	//----- nvinfo : EIATTR_MIN_STACK_SIZE
	.align		4
.L_35:
        /*00d8*/ 	.byte	0x04, 0x12
        /*00da*/ 	.short	(.L_37 - .L_36)
	.align		4
.L_36:
        /*00dc*/ 	.word	index@(_Z7gpu_subPiS_S_)
        /*00e0*/ 	.word	0x00000000


	//----- nvinfo : EIATTR_MIN_STACK_SIZE
	.align		4
.L_37:
        /*00e4*/ 	.byte	0x04, 0x12
        /*00e6*/ 	.short	(.L_39 - .L_38)
	.align		4
.L_38:
        /*00e8*/ 	.word	index@(_Z7gpu_addPiS_S_)
        /*00ec*/ 	.word	0x00000000


	//----- nvinfo : EIATTR_MIN_STACK_SIZE
	.align		4
.L_39:
        /*00f0*/ 	.byte	0x04, 0x12
        /*00f2*/ 	.short	(.L_41 - .L_40)
	.align		4
.L_40:
        /*00f4*/ 	.word	index@(_Z8gen_dataPi)
        /*00f8*/ 	.word	0x00000000
.L_41:


//--------------------- .nv.compat                --------------------------
	.section	.nv.compat,"",@"SHT_CUDA_COMPAT_INFO"
	.align	4
        /*0000*/ 	.byte	0x02, 0x09, 0x00, 0x00, 0x02, 0x02, 0x01, 0x00, 0x02, 0x05, 0x05, 0x00, 0x03, 0x07, 0x01, 0x01
        /*0010*/ 	.byte	0x02, 0x03, 0x00, 0x00, 0x02, 0x06, 0x01, 0x00, 0x04, 0x0b, 0x08, 0x00, 0x09, 0x00, 0x00, 0x00
        /*0020*/ 	.byte	0x00, 0x00, 0x00, 0x00


//--------------------- .nv.info._Z11CaesarShiftiPci --------------------------
	.section	.nv.info._Z11CaesarShiftiPci,"",@"SHT_CUDA_INFO"
	.sectionflags	@""
	.align	4


	//----- nvinfo : EIATTR_CUDA_API_VERSION
	.align		4
        /*0000*/ 	.byte	0x04, 0x37
        /*0002*/ 	.short	(.L_43 - .L_42)
.L_42:
        /*0004*/ 	.word	0x00000082


	//----- nvinfo : EIATTR_KPARAM_INFO
	.align		4
.L_43:
        /*0008*/ 	.byte	0x04, 0x17
        /*000a*/ 	.short	(.L_45 - .L_44)
.L_44:
        /*000c*/ 	.word	0x00000000
        /*0010*/ 	.short	0x0002
        /*0012*/ 	.short	0x0010
        /*0014*/ 	.byte	0x00, 0xf0, 0x11, 0x00


	//----- nvinfo : EIATTR_KPARAM_INFO
	.align		4
.L_45:
        /*0018*/ 	.byte	0x04, 0x17
        /*001a*/ 	.short	(.L_47 - .L_46)
.L_46:
        /*001c*/ 	.word	0x00000000
        /*0020*/ 	.short	0x0001
        /*0022*/ 	.short	0x0008
        /*0024*/ 	.byte	0x00, 0xf5, 0x21, 0x00


	//----- nvinfo : EIATTR_KPARAM_INFO
	.align		4
.L_47:
        /*0028*/ 	.byte	0x04, 0x17
        /*002a*/ 	.short	(.L_49 - .L_48)
.L_48:
        /*002c*/ 	.word	0x00000000
        /*0030*/ 	.short	0x0000
        /*0032*/ 	.short	0x0000
        /*0034*/ 	.byte	0x00, 0xf0, 0x11, 0x00


	//----- nvinfo : EIATTR_SPARSE_MMA_MASK
	.align		4
.L_49:
        /*0038*/ 	.byte	0x03, 0x50
        /*003a*/ 	.short	0x0000


	//----- nvinfo : EIATTR_MAXREG_COUNT
	.align		4
        /*003c*/ 	.byte	0x03, 0x1b
        /*003e*/ 	.short	0x00ff


	//----- nvinfo : EIATTR_MERCURY_ISA_VERSION
	.align		4
        /*0040*/ 	.byte	0x03, 0x5f
        /*0042*/ 	.short	0x0101


	//----- nvinfo : EIATTR_VRC_CTA_INIT_COUNT
	.align		4
        /*0044*/ 	.byte	0x02, 0x4a
	.zero		1
	.zero		1


	//----- nvinfo : EIATTR_EXIT_INSTR_OFFSETS
	.align		4
        /*0048*/ 	.byte	0x04, 0x1c
        /*004a*/ 	.short	(.L_51 - .L_50)


	//   ....[0]....
.L_50:
        /*004c*/ 	.word	0x00000070


	//   ....[1]....
        /*0050*/ 	.word	0x00000150


	//----- nvinfo : EIATTR_CBANK_PARAM_SIZE
	.align		4
.L_51:
        /*0054*/ 	.byte	0x03, 0x19
        /*0056*/ 	.short	0x0014


	//----- nvinfo : EIATTR_PARAM_CBANK
	.align		4
        /*0058*/ 	.byte	0x04, 0x0a
        /*005a*/ 	.short	(.L_53 - .L_52)
	.align		4
.L_52:
        /*005c*/ 	.word	index@(.nv.constant0._Z11CaesarShiftiPci)
        /*0060*/ 	.short	0x0380
        /*0062*/ 	.short	0x0014


	//----- nvinfo : EIATTR_SW_WAR
	.align		4
.L_53:
        /*0064*/ 	.byte	0x04, 0x36
        /*0066*/ 	.short	(.L_55 - .L_54)
.L_54:
        /*0068*/ 	.word	0x00000008
.L_55:


//--------------------- .nv.info._Z9InitAlphaiPc  --------------------------
	.section	.nv.info._Z9InitAlphaiPc,"",@"SHT_CUDA_INFO"
	.sectionflags	@""
	.align	4


	//----- nvinfo : EIATTR_CUDA_API_VERSION
	.align		4
        /*0000*/ 	.byte	0x04, 0x37
        /*0002*/ 	.short	(.L_57 - .L_56)
.L_56:
        /*0004*/ 	.word	0x00000082


	//----- nvinfo : EIATTR_KPARAM_INFO
	.align		4
.L_57:
        /*0008*/ 	.byte	0x04, 0x17
        /*000a*/ 	.short	(.L_59 - .L_58)
.L_58:
        /*000c*/ 	.word	0x00000000
        /*0010*/ 	.short	0x0001
        /*0012*/ 	.short	0x0008
        /*0014*/ 	.byte	0x00, 0xf5, 0x21, 0x00


	//----- nvinfo : EIATTR_KPARAM_INFO
	.align		4
.L_59:
        /*0018*/ 	.byte	0x04, 0x17
        /*001a*/ 	.short	(.L_61 - .L_60)
.L_60:
        /*001c*/ 	.word	0x00000000
        /*0020*/ 	.short	0x0000
        /*0022*/ 	.short	0x0000
        /*0024*/ 	.byte	0x00, 0xf0, 0x11, 0x00


	//----- nvinfo : EIATTR_SPARSE_MMA_MASK
	.align		4
.L_61:
        /*0028*/ 	.byte	0x03, 0x50
        /*002a*/ 	.short	0x0000


	//----- nvinfo : EIATTR_MAXREG_COUNT
	.align		4
        /*002c*/ 	.byte	0x03, 0x1b
        /*002e*/ 	.short	0x00ff


	//----- nvinfo : EIATTR_MERCURY_ISA_VERSION
	.align		4
        /*0030*/ 	.byte	0x03, 0x5f
        /*0032*/ 	.short	0x0101


	//----- nvinfo : EIATTR_VRC_CTA_INIT_COUNT
	.align		4
        /*0034*/ 	.byte	0x02, 0x4a
	.zero		1
	.zero		1


	//----- nvinfo : EIATTR_EXIT_INSTR_OFFSETS
	.align		4
        /*0038*/ 	.byte	0x04, 0x1c
        /*003a*/ 	.short	(.L_63 - .L_62)


	//   ....[0]....
.L_62:
        /*003c*/ 	.word	0x000000f0


	//----- nvinfo : EIATTR_CBANK_PARAM_SIZE
	.align		4
.L_63:
        /*0040*/ 	.byte	0x03, 0x19
        /*0042*/ 	.short	0x0010


	//----- nvinfo : EIATTR_PARAM_CBANK
	.align		4
        /*0044*/ 	.byte	0x04, 0x0a
        /*0046*/ 	.short	(.L_65 - .L_64)
	.align		4
.L_64:
        /*0048*/ 	.word	index@(.nv.constant0._Z9InitAlphaiPc)
        /*004c*/ 	.short	0x0380
        /*004e*/ 	.short	0x0010


	//----- nvinfo : EIATTR_SW_WAR
	.align		4
.L_65:
        /*0050*/ 	.byte	0x04, 0x36
        /*0052*/ 	.short	(.L_67 - .L_66)
.L_66:
        /*0054*/ 	.word	0x00000008
.L_67:


//--------------------- .nv.info._Z7gpu_modPiS_S_ --------------------------
	.section	.nv.info._Z7gpu_modPiS_S_,"",@"SHT_CUDA_INFO"
	.sectionflags	@""
	.align	4


	//----- nvinfo : EIATTR_CUDA_API_VERSION
	.align		4
        /*0000*/ 	.byte	0x04, 0x37
        /*0002*/ 	.short	(.L_69 - .L_68)
.L_68:
        /*0004*/ 	.word	0x00000082


	//----- nvinfo : EIATTR_KPARAM_INFO
	.align		4
.L_69:
        /*0008*/ 	.byte	0x04, 0x17
        /*000a*/ 	.short	(.L_71 - .L_70)
.L_70:
        /*000c*/ 	.word	0x00000000
        /*0010*/ 	.short	0x0002
        /*0012*/ 	.short	0x0010
        /*0014*/ 	.byte	0x00, 0xf5, 0x21, 0x00


	//----- nvinfo : EIATTR_KPARAM_INFO
	.align		4
.L_71:
        /*0018*/ 	.byte	0x04, 0x17
        /*001a*/ 	.short	(.L_73 - .L_72)
.L_72:
        /*001c*/ 	.word	0x00000000
        /*0020*/ 	.short	0x0001
        /*0022*/ 	.short	0x0008
        /*0024*/ 	.byte	0x00, 0xf5, 0x21, 0x00


	//----- nvinfo : EIATTR_KPARAM_INFO
	.align		4
.L_73:
        /*0028*/ 	.byte	0x04, 0x17
        /*002a*/ 	.short	(.L_75 - .L_74)
.L_74:
        /*002c*/ 	.word	0x00000000
        /*0030*/ 	.short	0x0000
        /*0032*/ 	.short	0x0000
        /*0034*/ 	.byte	0x00, 0xf5, 0x21, 0x00


	//----- nvinfo : EIATTR_SPARSE_MMA_MASK
	.align		4
.L_75:
        /*0038*/ 	.byte	0x03, 0x50
        /*003a*/ 	.short	0x0000


	//----- nvinfo : EIATTR_MAXREG_COUNT
	.align		4
        /*003c*/ 	.byte	0x03, 0x1b
        /*003e*/ 	.short	0x00ff


	//----- nvinfo : EIATTR_MERCURY_ISA_VERSION
	.align		4
        /*0040*/ 	.byte	0x03, 0x5f
        /*0042*/ 	.short	0x0101


	//----- nvinfo : EIATTR_VRC_CTA_INIT_COUNT
	.align		4
        /*0044*/ 	.byte	0x02, 0x4a
	.zero		1
	.zero		1


	//----- nvinfo : EIATTR_EXIT_INSTR_OFFSETS
	.align		4
        /*0048*/ 	.byte	0x04, 0x1c
        /*004a*/ 	.short	(.L_77 - .L_76)


	//   ....[0]....
.L_76:
        /*004c*/ 	.word	0x00000250


	//----- nvinfo : EIATTR_CBANK_PARAM_SIZE
	.align		4
.L_77:
        /*0050*/ 	.byte	0x03, 0x19
        /*0052*/ 	.short	0x0018


	//----- nvinfo : EIATTR_PARAM_CBANK
	.align		4
        /*0054*/ 	.byte	0x04, 0x0a
        /*0056*/ 	.short	(.L_79 - .L_78)
	.align		4
.L_78:
        /*0058*/ 	.word	index@(.nv.constant0._Z7gpu_modPiS_S_)
        /*005c*/ 	.short	0x0380
        /*005e*/ 	.short	0x0018


	//----- nvinfo : EIATTR_SW_WAR
	.align		4
.L_79:
        /*0060*/ 	.byte	0x04, 0x36
        /*0062*/ 	.short	(.L_81 - .L_80)
.L_80:
        /*0064*/ 	.word	0x00000008
.L_81:


//--------------------- .nv.info._Z8gpu_multPiS_S_ --------------------------
	.section	.nv.info._Z8gpu_multPiS_S_,"",@"SHT_CUDA_INFO"
	.sectionflags	@""
	.align	4


	//----- nvinfo : EIATTR_CUDA_API_VERSION
	.align		4
        /*0000*/ 	.byte	0x04, 0x37
        /*0002*/ 	.short	(.L_83 - .L_82)
.L_82:
        /*0004*/ 	.word	0x00000082


	//----- nvinfo : EIATTR_KPARAM_INFO
	.align		4
.L_83:
        /*0008*/ 	.byte	0x04, 0x17
        /*000a*/ 	.short	(.L_85 - .L_84)
.L_84:
        /*000c*/ 	.word	0x00000000
        /*0010*/ 	.short	0x0002
        /*0012*/ 	.short	0x0010
        /*0014*/ 	.byte	0x00, 0xf5, 0x21, 0x00


	//----- nvinfo : EIATTR_KPARAM_INFO
	.align		4
.L_85:
        /*0018*/ 	.byte	0x04, 0x17
        /*001a*/ 	.short	(.L_87 - .L_86)
.L_86:
        /*001c*/ 	.word	0x00000000
        /*0020*/ 	.short	0x0001
        /*0022*/ 	.short	0x0008
        /*0024*/ 	.byte	0x00, 0xf5, 0x21, 0x00


	//----- nvinfo : EIATTR_KPARAM_INFO
	.align		4
.L_87:
        /*0028*/ 	.byte	0x04, 0x17
        /*002a*/ 	.short	(.L_89 - .L_88)
.L_88:
        /*002c*/ 	.word	0x00000000
        /*0030*/ 	.short	0x0000
        /*0032*/ 	.short	0x0000
        /*0034*/ 	.byte	0x00, 0xf5, 0x21, 0x00


	//----- nvinfo : EIATTR_SPARSE_MMA_MASK
	.align		4
.L_89:
        /*0038*/ 	.byte	0x03, 0x50
        /*003a*/ 	.short	0x0000


	//----- nvinfo : EIATTR_MAXREG_COUNT
	.align		4
        /*003c*/ 	.byte	0x03, 0x1b
        /*003e*/ 	.short	0x00ff


	//----- nvinfo : EIATTR_MERCURY_ISA_VERSION
	.align		4
        /*0040*/ 	.byte	0x03, 0x5f
        /*0042*/ 	.short	0x0101


	//----- nvinfo : EIATTR_VRC_CTA_INIT_COUNT
	.align		4
        /*0044*/ 	.byte	0x02, 0x4a
	.zero		1
	.zero		1


	//----- nvinfo : EIATTR_EXIT_INSTR_OFFSETS
	.align		4
        /*0048*/ 	.byte	0x04, 0x1c
        /*004a*/ 	.short	(.L_91 - .L_90)


	//   ....[0]....
.L_90:
        /*004c*/ 	.word	0x00000100


	//----- nvinfo : EIATTR_CBANK_PARAM_SIZE
	.align		4
.L_91:
        /*0050*/ 	.byte	0x03, 0x19
        /*0052*/ 	.short	0x0018


	//----- nvinfo : EIATTR_PARAM_CBANK
	.align		4
        /*0054*/ 	.byte	0x04, 0x0a
        /*0056*/ 	.short	(.L_93 - .L_92)
	.align		4
.L_92:
        /*0058*/ 	.word	index@(.nv.constant0._Z8gpu_multPiS_S_)
        /*005c*/ 	.short	0x0380
        /*005e*/ 	.short	0x0018


	//----- nvinfo : EIATTR_SW_WAR
	.align		4
.L_93:
        /*0060*/ 	.byte	0x04, 0x36
        /*0062*/ 	.short	(.L_95 - .L_94)
.L_94:
        /*0064*/ 	.word	0x00000008
.L_95:


//--------------------- .nv.info._Z7gpu_subPiS_S_ --------------------------
	.section	.nv.info._Z7gpu_subPiS_S_,"",@"SHT_CUDA_INFO"
	.sectionflags	@""
	.align	4


	//----- nvinfo : EIATTR_CUDA_API_VERSION
	.align		4
        /*0000*/ 	.byte	0x04, 0x37
        /*0002*/ 	.short	(.L_97 - .L_96)
.L_96:
        /*0004*/ 	.word	0x00000082


	//----- nvinfo : EIATTR_KPARAM_INFO
	.align		4
.L_97:
        /*0008*/ 	.byte	0x04, 0x17
        /*000a*/ 	.short	(.L_99 - .L_98)
.L_98:
        /*000c*/ 	.word	0x00000000
        /*0010*/ 	.short	0x0002
        /*0012*/ 	.short	0x0010
        /*0014*/ 	.byte	0x00, 0xf5, 0x21, 0x00


	//----- nvinfo : EIATTR_KPARAM_INFO
	.align		4
.L_99:
        /*0018*/ 	.byte	0x04, 0x17
        /*001a*/ 	.short	(.L_101 - .L_100)
.L_100:
        /*001c*/ 	.word	0x00000000
        /*0020*/ 	.short	0x0001
        /*0022*/ 	.short	0x0008
        /*0024*/ 	.byte	0x00, 0xf5, 0x21, 0x00


	//----- nvinfo : EIATTR_KPARAM_INFO
	.align		4
.L_101:
        /*0028*/ 	.byte	0x04, 0x17
        /*002a*/ 	.short	(.L_103 - .L_102)
.L_102:
        /*002c*/ 	.word	0x00000000
        /*0030*/ 	.short	0x0000
        /*0032*/ 	.short	0x0000
        /*0034*/ 	.byte	0x00, 0xf5, 0x21, 0x00


	//----- nvinfo : EIATTR_SPARSE_MMA_MASK
	.align		4
.L_103:
        /*0038*/ 	.byte	0x03, 0x50
        /*003a*/ 	.short	0x0000


	//----- nvinfo : EIATTR_MAXREG_COUNT
	.align		4
        /*003c*/ 	.byte	0x03, 0x1b
        /*003e*/ 	.short	0x00ff


	//----- nvinfo : EIATTR_MERCURY_ISA_VERSION
	.align		4
        /*0040*/ 	.byte	0x03, 0x5f
        /*0042*/ 	.short	0x0101


	//----- nvinfo : EIATTR_VRC_CTA_INIT_COUNT
	.align		4
        /*0044*/ 	.byte	0x02, 0x4a
	.zero		1
	.zero		1


	//----- nvinfo : EIATTR_EXIT_INSTR_OFFSETS
	.align		4
        /*0048*/ 	.byte	0x04, 0x1c
        /*004a*/ 	.short	(.L_105 - .L_104)


	//   ....[0]....
.L_104:
        /*004c*/ 	.word	0x00000100


	//----- nvinfo : EIATTR_CBANK_PARAM_SIZE
	.align		4
.L_105:
        /*0050*/ 	.byte	0x03, 0x19
        /*0052*/ 	.short	0x0018


	//----- nvinfo : EIATTR_PARAM_CBANK
	.align		4
        /*0054*/ 	.byte	0x04, 0x0a
        /*0056*/ 	.short	(.L_107 - .L_106)
	.align		4
.L_106:
        /*0058*/ 	.word	index@(.nv.constant0._Z7gpu_subPiS_S_)
        /*005c*/ 	.short	0x0380
        /*005e*/ 	.short	0x0018


	//----- nvinfo : EIATTR_SW_WAR
	.align		4
.L_107:
        /*0060*/ 	.byte	0x04, 0x36
        /*0062*/ 	.short	(.L_109 - .L_108)
.L_108:
        /*0064*/ 	.word	0x00000008
.L_109:


//--------------------- .nv.info._Z7gpu_addPiS_S_ --------------------------
	.section	.nv.info._Z7gpu_addPiS_S_,"",@"SHT_CUDA_INFO"
	.sectionflags	@""
	.align	4


	//----- nvinfo : EIATTR_CUDA_API_VERSION
	.align		4
        /*0000*/ 	.byte	0x04, 0x37
        /*0002*/ 	.short	(.L_111 - .L_110)
.L_110:
        /*0004*/ 	.word	0x00000082


	//----- nvinfo : EIATTR_KPARAM_INFO
	.align		4
.L_111:
        /*0008*/ 	.byte	0x04, 0x17
        /*000a*/ 	.short	(.L_113 - .L_112)
.L_112:
        /*000c*/ 	.word	0x00000000
        /*0010*/ 	.short	0x0002
        /*0012*/ 	.short	0x0010
        /*0014*/ 	.byte	0x00, 0xf5, 0x21, 0x00


	//----- nvinfo : EIATTR_KPARAM_INFO
	.align		4
.L_113:
        /*0018*/ 	.byte	0x04, 0x17
        /*001a*/ 	.short	(.L_115 - .L_114)
.L_114:
        /*001c*/ 	.word	0x00000000
        /*0020*/ 	.short	0x0001
        /*0022*/ 	.short	0x0008
        /*0024*/ 	.byte	0x00, 0xf5, 0x21, 0x00


	//----- nvinfo : EIATTR_KPARAM_INFO
	.align		4
.L_115:
        /*0028*/ 	.byte	0x04, 0x17
        /*002a*/ 	.short	(.L_117 - .L_116)
.L_116:
        /*002c*/ 	.word	0x00000000
        /*0030*/ 	.short	0x0000
        /*0032*/ 	.short	0x0000
        /*0034*/ 	.byte	0x00, 0xf5, 0x21, 0x00


	//----- nvinfo : EIATTR_SPARSE_MMA_MASK
	.align		4
.L_117:
        /*0038*/ 	.byte	0x03, 0x50
        /*003a*/ 	.short	0x0000


	//----- nvinfo : EIATTR_MAXREG_COUNT
	.align		4
        /*003c*/ 	.byte	0x03, 0x1b
        /*003e*/ 	.short	0x00ff


	//----- nvinfo : EIATTR_MERCURY_ISA_VERSION
	.align		4
        /*0040*/ 	.byte	0x03, 0x5f
        /*0042*/ 	.short	0x0101


	//----- nvinfo : EIATTR_VRC_CTA_INIT_COUNT
	.align		4
        /*0044*/ 	.byte	0x02, 0x4a
	.zero		1
	.zero		1


	//----- nvinfo : EIATTR_EXIT_INSTR_OFFSETS
	.align		4
        /*0048*/ 	.byte	0x04, 0x1c
        /*004a*/ 	.short	(.L_119 - .L_118)


	//   ....[0]....
.L_118:
        /*004c*/ 	.word	0x00000100


	//----- nvinfo : EIATTR_CBANK_PARAM_SIZE
	.align		4
.L_119:
        /*0050*/ 	.byte	0x03, 0x19
        /*0052*/ 	.short	0x0018


	//----- nvinfo : EIATTR_PARAM_CBANK
	.align		4
        /*0054*/ 	.byte	0x04, 0x0a
        /*0056*/ 	.short	(.L_121 - .L_120)
	.align		4
.L_120:
        /*0058*/ 	.word	index@(.nv.constant0._Z7gpu_addPiS_S_)
        /*005c*/ 	.short	0x0380
        /*005e*/ 	.short	0x0018


	//----- nvinfo : EIATTR_SW_WAR
	.align		4
.L_121:
        /*0060*/ 	.byte	0x04, 0x36
        /*0062*/ 	.short	(.L_123 - .L_122)
.L_122:
        /*0064*/ 	.word	0x00000008
.L_123:


//--------------------- .nv.info._Z8gen_dataPi    --------------------------
	.section	.nv.info._Z8gen_dataPi,"",@"SHT_CUDA_INFO"
	.sectionflags	@""
	.align	4


	//----- nvinfo : EIATTR_CUDA_API_VERSION
	.align		4
        /*0000*/ 	.byte	0x04, 0x37
        /*0002*/ 	.short	(.L_125 - .L_124)
.L_124:
        /*0004*/ 	.word	0x00000082


	//----- nvinfo : EIATTR_KPARAM_INFO
	.align		4
.L_125:
        /*0008*/ 	.byte	0x04, 0x17
        /*000a*/ 	.short	(.L_127 - .L_126)
.L_126:
        /*000c*/ 	.word	0x00000000
        /*0010*/ 	.short	0x0000
        /*0012*/ 	.short	0x0000
        /*0014*/ 	.byte	0x00, 0xf5, 0x21, 0x00


	//----- nvinfo : EIATTR_SPARSE_MMA_MASK
	.align		4
.L_127:
        /*0018*/ 	.byte	0x03, 0x50
        /*001a*/ 	.short	0x0000


	//----- nvinfo : EIATTR_MAXREG_COUNT
	.align		4
        /*001c*/ 	.byte	0x03, 0x1b
        /*001e*/ 	.short	0x00ff


	//----- nvinfo : EIATTR_MERCURY_ISA_VERSION
	.align		4
        /*0020*/ 	.byte	0x03, 0x5f
        /*0022*/ 	.short	0x0101


	//----- nvinfo : EIATTR_VRC_CTA_INIT_COUNT
	.align		4
        /*0024*/ 	.byte	0x02, 0x4a
	.zero		1
	.zero		1


	//----- nvinfo : EIATTR_EXIT_INSTR_OFFSETS
	.align		4
        /*0028*/ 	.byte	0x04, 0x1c
        /*002a*/ 	.short	(.L_129 - .L_128)


	//   ....[0]....
.L_128:
        /*002c*/ 	.word	0x00000090


	//----- nvinfo : EIATTR_CBANK_PARAM_SIZE
	.align		4
.L_129:
        /*0030*/ 	.byte	0x03, 0x19
        /*0032*/ 	.short	0x0008


	//----- nvinfo : EIATTR_PARAM_CBANK
	.align		4
        /*0034*/ 	.byte	0x04, 0x0a
        /*0036*/ 	.short	(.L_131 - .L_130)
	.align		4
.L_130:
        /*0038*/ 	.word	index@(.nv.constant0._Z8gen_dataPi)
        /*003c*/ 	.short	0x0380
        /*003e*/ 	.short	0x0008


	//----- nvinfo : EIATTR_SW_WAR
	.align		4
.L_131:
        /*0040*/ 	.byte	0x04, 0x36
        /*0042*/ 	.short	(.L_133 - .L_132)
.L_132:
        /*0044*/ 	.word	0x00000008
.L_133:


//--------------------- .nv.callgraph             --------------------------
	.section	.nv.callgraph,"",@"SHT_CUDA_CALLGRAPH"
	.align	4
	.sectionentsize	8
	.align		4
        /*0000*/ 	.word	0x00000000
	.align		4
        /*0004*/ 	.word	0xffffffff
	.align		4
        /*0008*/ 	.word	0x00000000
	.align		4
        /*000c*/ 	.word	0xfffffffe
	.align		4
        /*0010*/ 	.word	0x00000000
	.align		4
        /*0014*/ 	.word	0xfffffffd
	.align		4
        /*0018*/ 	.word	0x00000000
	.align		4
        /*001c*/ 	.word	0xfffffffc


//--------------------- .text._Z11CaesarShiftiPci --------------------------
	.section	.text._Z11CaesarShiftiPci,"ax",@progbits
	.align	128
        .global         _Z11CaesarShiftiPci
        .type           _Z11CaesarShiftiPci,@function
        .size           _Z11CaesarShiftiPci,(.L_x_7 - _Z11CaesarShiftiPci)
        .other          _Z11CaesarShiftiPci,@"STO_CUDA_ENTRY STV_DEFAULT"
_Z11CaesarShiftiPci:
.text._Z11CaesarShiftiPci:
[----:B------:R-:W-:Y:S01]  /*0000*/  LDC R1, c[0x0][0x37c] ;  /* 0x0000df00ff017b82 */ /* 0x000fe20000000800 */
[----:B------:R-:W0:Y:S07]  /*0010*/  S2R R3, SR_TID.X ;  /* 0x0000000000037919 */ /* 0x000e2e0000002100 */
[----:B------:R-:W0:Y:S01]  /*0020*/  S2UR UR4, SR_CTAID.X ;  /* 0x00000000000479c3 */ /* 0x000e220000002500 */
[----:B------:R-:W1:Y:S07]  /*0030*/  LDCU UR5, c[0x0][0x380] ;  /* 0x00007000ff0577ac */ /* 0x000e6e0008000800 */
[----:B------:R-:W0:Y:S02]  /*0040*/  LDC R0, c[0x0][0x360] ;  /* 0x0000d800ff007b82 */ /* 0x000e240000000800 */
[----:B0-----:R-:W-:-:S05]  /*0050*/  IMAD R0, R0, UR4, R3 ;  /* 0x0000000400007c24 */ /* 0x001fca000f8e0203 */
[----:B-1----:R-:W-:-:S13]  /*0060*/  ISETP.GE.AND P0, PT, R0, UR5, PT ;  /* 0x0000000500007c0c */ /* 0x002fda000bf06270 */
[----:B------:R-:W-:Y:S05]  /*0070*/  @P0 EXIT ;  /* 0x000000000000094d */ /* 0x000fea0003800000 */
[----:B------:R-:W0:Y:S01]  /*0080*/  LDCU.64 UR6, c[0x0][0x388] ;  /* 0x00007100ff0677ac */ /* 0x000e220008000a00 */
[----:B------:R-:W1:Y:S01]  /*0090*/  LDC R5, c[0x0][0x390] ;  /* 0x0000e400ff057b82 */ /* 0x000e620000000800 */
[----:B------:R-:W2:Y:S01]  /*00a0*/  LDCU.64 UR4, c[0x0][0x358] ;  /* 0x00006b00ff0477ac */ /* 0x000ea20008000a00 */
[----:B0-----:R-:W-:-:S04]  /*00b0*/  IADD3 R2, P0, PT, R0, UR6, RZ ;  /* 0x0000000600027c10 */ /* 0x001fc8000ff1e0ff */
[----:B------:R-:W-:-:S05]  /*00c0*/  LEA.HI.X.SX32 R3, R0, UR7, 0x1, P0 ;  /* 0x0000000700037c11 */ /* 0x000fca00080f0eff */
[----:B--2---:R-:W1:Y:S02]  /*00d0*/  LDG.E.S8 R0, desc[UR4][R2.64] ;  /* 0x0000000402007981 */ /* 0x004e64000c1e1300 */
[----:B-1----:R-:W-:-:S05]  /*00e0*/  IADD3 R0, PT, PT, R0, -0x61, R5 ;  /* 0xffffff9f00007810 */ /* 0x002fca0007ffe005 */
[----:B------:R-:W-:-:S05]  /*00f0*/  IMAD.HI R4, R0, 0x4ec4ec4f, RZ ;  /* 0x4ec4ec4f00047827 */ /* 0x000fca00078e02ff */
[----:B------:R-:W-:-:S04]  /*0100*/  SHF.R.U32.HI R5, RZ, 0x1f, R4 ;  /* 0x0000001fff057819 */ /* 0x000fc80000011604 */
[----:B------:R-:W-:-:S05]  /*0110*/  LEA.HI R5, R4, R5, RZ, 0x1d ;  /* 0x0000000504057211 */ /* 0x000fca00078fe8ff */
[----:B------:R-:W-:-:S04]  /*0120*/  IMAD R5, R5, -0x1a, R0 ;  /* 0xffffffe605057824 */ /* 0x000fc800078e0200 */
[----:B------:R-:W-:-:S05]  /*0130*/  VIADD R5, R5, 0x61 ;  /* 0x0000006105057836 */ /* 0x000fca0000000000 */
[----:B------:R-:W-:Y:S01]  /*0140*/  STG.E.U8 desc[UR4][R2.64], R5 ;  /* 0x0000000502007986 */ /* 0x000fe2000c101104 */
[----:B------:R-:W-:Y:S05]  /*0150*/  EXIT ;  /* 0x000000000000794d */ /* 0x000fea0003800000 */
.L_x_0:
[----:B------:R-:W-:-:S00]  /*0160*/  BRA `(.L_x_0) ;  /* 0xfffffffc00fc7947 */ /* 0x000fc0000383ffff */
[----:B------:R-:W-:-:S00]  /*0170*/  NOP ;  /* 0x0000000000007918 */ /* 0x000fc00000000000 */
        /* <DEDUP_REMOVED lines=8> */
.L_x_7:


//--------------------- .text._Z9InitAlphaiPc     --------------------------
	.section	.text._Z9InitAlphaiPc,"ax",@progbits
	.align	128
        .global         _Z9InitAlphaiPc
        .type           _Z9InitAlphaiPc,@function
        .size           _Z9InitAlphaiPc,(.L_x_8 - _Z9InitAlphaiPc)
        .other          _Z9InitAlphaiPc,@"STO_CUDA_ENTRY STV_DEFAULT"
_Z9InitAlphaiPc:
.text._Z9InitAlphaiPc:
[----:B------:R-:W-:Y:S01]  /*0000*/  LDC R1, c[0x0][0x37c] ;  /* 0x0000df00ff017b82 */ /* 0x000fe20000000800 */
[----:B------:R-:W0:Y:S07]  /*0010*/  S2R R3, SR_TID.X ;  /* 0x0000000000037919 */ /* 0x000e2e0000002100 */
[----:B------:R-:W0:Y:S01]  /*0020*/  S2UR UR4, SR_CTAID.X ;  /* 0x00000000000479c3 */ /* 0x000e220000002500 */
[----:B------:R-:W1:Y:S07]  /*0030*/  LDCU.64 UR6, c[0x0][0x388] ;  /* 0x00007100ff0677ac */ /* 0x000e6e0008000a00 */
[----:B------:R-:W0:Y:S02]  /*0040*/  LDC R0, c[0x0][0x360] ;  /* 0x0000d800ff007b82 */ /* 0x000e240000000800 */
[----:B0-----:R-:W-:Y:S01]  /*0050*/  IMAD R0, R0, UR4, R3 ;  /* 0x0000000400007c24 */ /* 0x001fe2000f8e0203 */
[----:B------:R-:W0:Y:S03]  /*0060*/  LDCU.64 UR4, c[0x0][0x358] ;  /* 0x00006b00ff0477ac */ /* 0x000e260008000a00 */
[----:B------:R-:W-:-:S05]  /*0070*/  IMAD.HI R2, R0, 0x4ec4ec4f, RZ ;  /* 0x4ec4ec4f00027827 */ /* 0x000fca00078e02ff */
[----:B------:R-:W-:-:S04]  /*0080*/  SHF.R.U32.HI R3, RZ, 0x1f, R2 ;  /* 0x0000001fff037819 */ /* 0x000fc80000011602 */
[----:B------:R-:W-:Y:S02]  /*0090*/  LEA.HI R3, R2, R3, RZ, 0x1d ;  /* 0x0000000302037211 */ /* 0x000fe400078fe8ff */
[----:B-1----:R-:W-:-:S03]  /*00a0*/  IADD3 R2, P0, PT, R0, UR6, RZ ;  /* 0x0000000600027c10 */ /* 0x002fc6000ff1e0ff */
[----:B------:R-:W-:Y:S01]  /*00b0*/  IMAD R4, R3, -0x1a, R0 ;  /* 0xffffffe603047824 */ /* 0x000fe200078e0200 */
[----:B------:R-:W-:-:S04]  /*00c0*/  LEA.HI.X.SX32 R3, R0, UR7, 0x1, P0 ;  /* 0x0000000700037c11 */ /* 0x000fc800080f0eff */
[----:B------:R-:W-:-:S05]  /*00d0*/  IADD3 R5, PT, PT, R4, 0x61, RZ ;  /* 0x0000006104057810 */ /* 0x000fca0007ffe0ff */
[----:B0-----:R-:W-:Y:S01]  /*00e0*/  STG.E.U8 desc[UR4][R2.64], R5 ;  /* 0x0000000502007986 */ /* 0x001fe2000c101104 */
[----:B------:R-:W-:Y:S05]  /*00f0*/  EXIT ;  /* 0x000000000000794d */ /* 0x000fea0003800000 */
.L_x_1:
        /* <DEDUP_REMOVED lines=16> */
.L_x_8:


//--------------------- .text._Z7gpu_modPiS_S_    --------------------------
	.section	.text._Z7gpu_modPiS_S_,"ax",@progbits
	.align	128
        .global         _Z7gpu_modPiS_S_
        .type           _Z7gpu_modPiS_S_,@function
        .size           _Z7gpu_modPiS_S_,(.L_x_9 - _Z7gpu_modPiS_S_)
        .other          _Z7gpu_modPiS_S_,@"STO_CUDA_ENTRY STV_DEFAULT"
_Z7gpu_modPiS_S_:
.text._Z7gpu_modPiS_S_:
[----:B------:R-:W-:Y:S01]  /*0000*/  LDC R1, c[0x0][0x37c] ;  /* 0x0000df00ff017b82 */ /* 0x000fe20000000800 */
[----:B------:R-:W0:Y:S07]  /*0010*/  S2R R5, SR_TID.X ;  /* 0x0000000000057919 */ /* 0x000e2e0000002100 */
[----:B------:R-:W0:Y:S01]  /*0020*/  S2UR UR6, SR_CTAID.X ;  /* 0x00000000000679c3 */ /* 0x000e220000002500 */
[----:B------:R-:W1:Y:S07]  /*0030*/  LDCU.64 UR4, c[0x0][0x358] ;  /* 0x00006b00ff0477ac */ /* 0x000e6e0008000a00 */
[----:B------:R-:W0:Y:S08]  /*0040*/  LDC R0, c[0x0][0x360] ;  /* 0x0000d800ff007b82 */ /* 0x000e300000000800 */
[----:B------:R-:W2:Y:S01]  /*0050*/  LDC.64 R2, c[0x0][0x388] ;  /* 0x0000e200ff027b82 */ /* 0x000ea20000000a00 */
[----:B0-----:R-:W-:-:S07]  /*0060*/  IMAD R0, R0, UR6, R5 ;  /* 0x0000000600007c24 */ /* 0x001fce000f8e0205 */
[----:B------:R-:W0:Y:S01]  /*0070*/  LDC.64 R4, c[0x0][0x380] ;  /* 0x0000e000ff047b82 */ /* 0x000e220000000a00 */
[----:B--2---:R-:W-:-:S06]  /*0080*/  IMAD.WIDE R2, R0, 0x4, R2 ;  /* 0x0000000400027825 */ /* 0x004fcc00078e0202 */
[----:B-1----:R-:W2:Y:S01]  /*0090*/  LDG.E R2, desc[UR4][R2.64] ;  /* 0x0000000402027981 */ /* 0x002ea2000c1e1900 */
[----:B0-----:R-:W-:-:S05]  /*00a0*/  IMAD.WIDE R4, R0, 0x4, R4 ;  /* 0x0000000400047825 */ /* 0x001fca00078e0204 */
[----:B------:R0:W3:Y:S01]  /*00b0*/  LDG.E R8, desc[UR4][R4.64] ;  /* 0x0000000404087981 */ /* 0x0000e2000c1e1900 */
[-C--:B--2---:R-:W-:Y:S02]  /*00c0*/  IABS R10, R2.reuse ;  /* 0x00000002000a7213 */ /* 0x084fe40000000000 */
[----:B0-----:R-:W-:Y:S02]  /*00d0*/  IABS R5, R2 ;  /* 0x0000000200057213 */ /* 0x001fe40000000000 */
[----:B------:R-:W0:Y:S01]  /*00e0*/  I2F.RP R9, R10 ;  /* 0x0000000a00097306 */ /* 0x000e220000209400 */
[----:B---3--:R-:W-:-:S07]  /*00f0*/  IABS R4, R8 ;  /* 0x0000000800047213 */ /* 0x008fce0000000000 */
[----:B0-----:R-:W0:Y:S01]  /*0100*/  MUFU.RCP R9, R9 ;  /* 0x0000000900097308 */ /* 0x001e220000001000 */
[----:B------:R-:W-:Y:S02]  /*0110*/  ISETP.GE.AND P2, PT, R8, RZ, PT ;  /* 0x000000ff0800720c */ /* 0x000fe40003f46270 */
[----:B0-----:R-:W-:-:S05]  /*0120*/  IADD3 R6, PT, PT, R9, 0xffffffe, RZ ;  /* 0x0ffffffe09067810 */ /* 0x001fca0007ffe0ff */
[----:B------:R0:W1:Y:S02]  /*0130*/  F2I.FTZ.U32.TRUNC.NTZ R7, R6 ;  /* 0x0000000600077305 */ /* 0x000064000021f000 */
[----:B0-----:R-:W-:Y:S01]  /*0140*/  IMAD.MOV.U32 R6, RZ, RZ, RZ ;  /* 0x000000ffff067224 */ /* 0x001fe200078e00ff */
[----:B-1----:R-:W-:-:S05]  /*0150*/  IADD3 R3, PT, PT, RZ, -R7, RZ ;  /* 0x80000007ff037210 */ /* 0x002fca0007ffe0ff */
[----:B------:R-:W-:-:S04]  /*0160*/  IMAD R3, R3, R10, RZ ;  /* 0x0000000a03037224 */ /* 0x000fc800078e02ff */
[----:B------:R-:W-:Y:S01]  /*0170*/  IMAD.HI.U32 R7, R7, R3, R6 ;  /* 0x0000000307077227 */ /* 0x000fe200078e0006 */
[----:B------:R-:W-:-:S05]  /*0180*/  IADD3 R3, PT, PT, RZ, -R5, RZ ;  /* 0x80000005ff037210 */ /* 0x000fca0007ffe0ff */
[----:B------:R-:W-:-:S04]  /*0190*/  IMAD.HI.U32 R7, R7, R4, RZ ;  /* 0x0000000407077227 */ /* 0x000fc800078e00ff */
[----:B------:R-:W-:Y:S02]  /*01a0*/  IMAD R7, R7, R3, R4 ;  /* 0x0000000307077224 */ /* 0x000fe400078e0204 */
[----:B------:R-:W0:Y:S03]  /*01b0*/  LDC.64 R4, c[0x0][0x390] ;  /* 0x0000e400ff047b82 */ /* 0x000e260000000a00 */
[----:B------:R-:W-:-:S13]  /*01c0*/  ISETP.GT.U32.AND P0, PT, R10, R7, PT ;  /* 0x000000070a00720c */ /* 0x000fda0003f04070 */
[----:B------:R-:W-:Y:S01]  /*01d0*/  @!P0 IMAD.IADD R7, R7, 0x1, -R10 ;  /* 0x0000000107078824 */ /* 0x000fe200078e0a0a */
[----:B------:R-:W-:-:S04]  /*01e0*/  ISETP.NE.AND P0, PT, R2, RZ, PT ;  /* 0x000000ff0200720c */ /* 0x000fc80003f05270 */
[----:B------:R-:W-:Y:S01]  /*01f0*/  ISETP.GT.U32.AND P1, PT, R10, R7, PT ;  /* 0x000000070a00720c */ /* 0x000fe20003f24070 */
[----:B0-----:R-:W-:-:S12]  /*0200*/  IMAD.WIDE R4, R0, 0x4, R4 ;  /* 0x0000000400047825 */ /* 0x001fd800078e0204 */
[----:B------:R-:W-:-:S05]  /*0210*/  @!P1 IADD3 R7, PT, PT, R7, -R10, RZ ;  /* 0x8000000a07079210 */ /* 0x000fca0007ffe0ff */
[----:B------:R-:W-:Y:S01]  /*0220*/  @!P2 IMAD.MOV R7, RZ, RZ, -R7 ;  /* 0x000000ffff07a224 */ /* 0x000fe200078e0a07 */
[----:B------:R-:W-:-:S05]  /*0230*/  @!P0 LOP3.LUT R7, RZ, R2, RZ, 0x33, !PT ;  /* 0x00000002ff078212 */ /* 0x000fca00078e33ff */
[----:B------:R-:W-:Y:S01]  /*0240*/  STG.E desc[UR4][R4.64], R7 ;  /* 0x0000000704007986 */ /* 0x000fe2000c101904 */
[----:B------:R-:W-:Y:S05]  /*0250*/  EXIT ;  /* 0x000000000000794d */ /* 0x000fea0003800000 */
.L_x_2:
        /* <DEDUP_REMOVED lines=10> */
.L_x_9:


//--------------------- .text._Z8gpu_multPiS_S_   --------------------------
	.section	.text._Z8gpu_multPiS_S_,"ax",@progbits
	.align	128
        .global         _Z8gpu_multPiS_S_
        .type           _Z8gpu_multPiS_S_,@function
        .size           _Z8gpu_multPiS_S_,(.L_x_10 - _Z8gpu_multPiS_S_)
        .other          _Z8gpu_multPiS_S_,@"STO_CUDA_ENTRY STV_DEFAULT"
_Z8gpu_multPiS_S_:
.text._Z8gpu_multPiS_S_:
[----:B------:R-:W-:Y:S01]  /*0000*/  LDC R1, c[0x0][0x37c] ;  /* 0x0000df00ff017b82 */ /* 0x000fe20000000800 */
[----:B------:R-:W0:Y:S07]  /*0010*/  S2R R0, SR_TID.X ;  /* 0x0000000000007919 */ /* 0x000e2e0000002100 */
[----:B------:R-:W0:Y:S01]  /*0020*/  S2UR UR6, SR_CTAID.X ;  /* 0x00000000000679c3 */ /* 0x000e220000002500 */
[----:B------:R-:W1:Y:S07]  /*0030*/  LDCU.64 UR4, c[0x0][0x358] ;  /* 0x00006b00ff0477ac */ /* 0x000e6e0008000a00 */
[----:B------:R-:W0:Y:S08]  /*0040*/  LDC R9, c[0x0][0x360] ;  /* 0x0000d800ff097b82 */ /* 0x000e300000000800 */
[----:B------:R-:W2:Y:S08]  /*0050*/  LDC.64 R2, c[0x0][0x380] ;  /* 0x0000e000ff027b82 */ /* 0x000eb00000000a00 */
[----:B------:R-:W3:Y:S01]  /*0060*/  LDC.64 R4, c[0x0][0x388] ;  /* 0x0000e200ff047b82 */ /* 0x000ee20000000a00 */
[----:B0-----:R-:W-:-:S07]  /*0070*/  IMAD R9, R9, UR6, R0 ;  /* 0x0000000609097c24 */ /* 0x001fce000f8e0200 */
[----:B------:R-:W0:Y:S01]  /*0080*/  LDC.64 R6, c[0x0][0x390] ;  /* 0x0000e400ff067b82 */ /* 0x000e220000000a00 */
[----:B--2---:R-:W-:-:S06]  /*0090*/  IMAD.WIDE R2, R9, 0x4, R2 ;  /* 0x0000000409027825 */ /* 0x004fcc00078e0202 */
[----:B-1----:R-:W2:Y:S01]  /*00a0*/  LDG.E R2, desc[UR4][R2.64] ;  /* 0x0000000402027981 */ /* 0x002ea2000c1e1900 */
[----:B---3--:R-:W-:-:S06]  /*00b0*/  IMAD.WIDE R4, R9, 0x4, R4 ;  /* 0x0000000409047825 */ /* 0x008fcc00078e0204 */
[----:B------:R-:W2:Y:S01]  /*00c0*/  LDG.E R5, desc[UR4][R4.64] ;  /* 0x0000000404057981 */ /* 0x000ea2000c1e1900 */
[----:B0-----:R-:W-:-:S04]  /*00d0*/  IMAD.WIDE R6, R9, 0x4, R6 ;  /* 0x0000000409067825 */ /* 0x001fc800078e0206 */
[----:B--2---:R-:W-:-:S05]  /*00e0*/  IMAD R9, R2, R5, RZ ;  /* 0x0000000502097224 */ /* 0x004fca00078e02ff */
[----:B------:R-:W-:Y:S01]  /*00f0*/  STG.E desc[UR4][R6.64], R9 ;  /* 0x0000000906007986 */ /* 0x000fe2000c101904 */
[----:B------:R-:W-:Y:S05]  /*0100*/  EXIT ;  /* 0x000000000000794d */ /* 0x000fea0003800000 */
.L_x_3:
        /* <DEDUP_REMOVED lines=15> */
.L_x_10:


//--------------------- .text._Z7gpu_subPiS_S_    --------------------------
	.section	.text._Z7gpu_subPiS_S_,"ax",@progbits
	.align	128
        .global         _Z7gpu_subPiS_S_
        .type           _Z7gpu_subPiS_S_,@function
        .size           _Z7gpu_subPiS_S_,(.L_x_11 - _Z7gpu_subPiS_S_)
        .other          _Z7gpu_subPiS_S_,@"STO_CUDA_ENTRY STV_DEFAULT"
_Z7gpu_subPiS_S_:
.text._Z7gpu_subPiS_S_:
        /* <DEDUP_REMOVED lines=13> */
[----:B0-----:R-:W-:Y:S01]  /*00d0*/  IMAD.WIDE R6, R9, 0x4, R6 ;  /* 0x0000000409067825 */ /* 0x001fe200078e0206 */
[----:B--2---:R-:W-:-:S05]  /*00e0*/  IADD3 R9, PT, PT, R2, -R5, RZ ;  /* 0x8000000502097210 */ /* 0x004fca0007ffe0ff */
[----:B------:R-:W-:Y:S01]  /*00f0*/  STG.E desc[UR4][R6.64], R9 ;  /* 0x0000000906007986 */ /* 0x000fe2000c101904 */
[----:B------:R-:W-:Y:S05]  /*0100*/  EXIT ;  /* 0x000000000000794d */ /* 0x000fea0003800000 */
.L_x_4:
        /* <DEDUP_REMOVED lines=15> */
.L_x_11:


//--------------------- .text._Z7gpu_addPiS_S_    --------------------------
	.section	.text._Z7gpu_addPiS_S_,"ax",@progbits
	.align	128
        .global         _Z7gpu_addPiS_S_
        .type           _Z7gpu_addPiS_S_,@function
        .size           _Z7gpu_addPiS_S_,(.L_x_12 - _Z7gpu_addPiS_S_)
        .other          _Z7gpu_addPiS_S_,@"STO_CUDA_ENTRY STV_DEFAULT"
_Z7gpu_addPiS_S_:
.text._Z7gpu_addPiS_S_:
        /* <DEDUP_REMOVED lines=14> */
[----:B--2---:R-:W-:-:S05]  /*00e0*/  IADD3 R9, PT, PT, R2, R5, RZ ;  /* 0x0000000502097210 */ /* 0x004fca0007ffe0ff */
[----:B------:R-:W-:Y:S01]  /*00f0*/  STG.E desc[UR4][R6.64], R9 ;  /* 0x0000000906007986 */ /* 0x000fe2000c101904 */
[----:B------:R-:W-:Y:S05]  /*0100*/  EXIT ;  /* 0x000000000000794d */ /* 0x000fea0003800000 */
.L_x_5:
        /* <DEDUP_REMOVED lines=15> */
.L_x_12:


//--------------------- .text._Z8gen_dataPi       --------------------------
	.section	.text._Z8gen_dataPi,"ax",@progbits
	.align	128
        .global         _Z8gen_dataPi
        .type           _Z8gen_dataPi,@function
        .size           _Z8gen_dataPi,(.L_x_13 - _Z8gen_dataPi)
        .other          _Z8gen_dataPi,@"STO_CUDA_ENTRY STV_DEFAULT"
_Z8gen_dataPi:
.text._Z8gen_dataPi:
[----:B------:R-:W-:Y:S01]  /*0000*/  LDC R1, c[0x0][0x37c] ;  /* 0x0000df00ff017b82 */ /* 0x000fe20000000800 */
[----:B------:R-:W0:Y:S07]  /*0010*/  S2R R0, SR_TID.X ;  /* 0x0000000000007919 */ /* 0x000e2e0000002100 */
[----:B------:R-:W0:Y:S01]  /*0020*/  S2UR UR6, SR_CTAID.X ;  /* 0x00000000000679c3 */ /* 0x000e220000002500 */
[----:B------:R-:W1:Y:S07]  /*0030*/  LDCU.64 UR4, c[0x0][0x358] ;  /* 0x00006b00ff0477ac */ /* 0x000e6e0008000a00 */
[----:B------:R-:W0:Y:S08]  /*0040*/  LDC R5, c[0x0][0x360] ;  /* 0x0000d800ff057b82 */ /* 0x000e300000000800 */
[----:B------:R-:W2:Y:S01]  /*0050*/  LDC.64 R2, c[0x0][0x380] ;  /* 0x0000e000ff027b82 */ /* 0x000ea20000000a00 */
[----:B0-----:R-:W-:-:S04]  /*0060*/  IMAD R5, R5, UR6, R0 ;  /* 0x0000000605057c24 */ /* 0x001fc8000f8e0200 */
[----:B--2---:R-:W-:-:S05]  /*0070*/  IMAD.WIDE R2, R5, 0x4, R2 ;  /* 0x0000000405027825 */ /* 0x004fca00078e0202 */
[----:B-1----:R-:W-:Y:S01]  /*0080*/  STG.E desc[UR4][R2.64], R5 ;  /* 0x0000000502007986 */ /* 0x002fe2000c101904 */
[----:B------:R-:W-:Y:S05]  /*0090*/  EXIT ;  /* 0x000000000000794d */ /* 0x000fea0003800000 */
.L_x_6:
        /* <DEDUP_REMOVED lines=14> */
.L_x_13:


//--------------------- .nv.shared.reserved.0     --------------------------
	.section	.nv.shared.reserved.0,"aw",@nobits
	.weak		__nv_reservedSMEM_offset_0_alias
	.size		__nv_reservedSMEM_offset_0_alias, 0, 64
	.other		__nv_reservedSMEM_offset_0_alias,@"STO_CUDA_RESERVED_SHARED STV_DEFAULT"
__nv_reservedSMEM_offset_0_alias:
	.zero		0
	.zero		64


//--------------------- .nv.constant0._Z11CaesarShiftiPci --------------------------
	.section	.nv.constant0._Z11CaesarShiftiPci,"a",@progbits
	.sectionflags	@""
	.align	4
.nv.constant0._Z11CaesarShiftiPci:
	.zero		916


//--------------------- .nv.constant0._Z9InitAlphaiPc --------------------------
	.section	.nv.constant0._Z9InitAlphaiPc,"a",@progbits
	.sectionflags	@""
	.align	4
.nv.constant0._Z9InitAlphaiPc:
	.zero		912


//--------------------- .nv.constant0._Z7gpu_modPiS_S_ --------------------------
	.section	.nv.constant0._Z7gpu_modPiS_S_,"a",@progbits
	.sectionflags	@""
	.align	4
.nv.constant0._Z7gpu_modPiS_S_:
	.zero		920


//--------------------- .nv.constant0._Z8gpu_multPiS_S_ --------------------------
	.section	.nv.constant0._Z8gpu_multPiS_S_,"a",@progbits
	.sectionflags	@""
	.align	4
.nv.constant0._Z8gpu_multPiS_S_:
	.zero		920


//--------------------- .nv.constant0._Z7gpu_subPiS_S_ --------------------------
	.section	.nv.constant0._Z7gpu_subPiS_S_,"a",@progbits
	.sectionflags	@""
	.align	4
.nv.constant0._Z7gpu_subPiS_S_:
	.zero		920


//--------------------- .nv.constant0._Z7gpu_addPiS_S_ --------------------------
	.section	.nv.constant0._Z7gpu_addPiS_S_,"a",@progbits
	.sectionflags	@""
	.align	4
.nv.constant0._Z7gpu_addPiS_S_:
	.zero		920


//--------------------- .nv.constant0._Z8gen_dataPi --------------------------
	.section	.nv.constant0._Z8gen_dataPi,"a",@progbits
	.sectionflags	@""
	.align	4
.nv.constant0._Z8gen_dataPi:
	.zero		904


//--------------------- SYMBOLS --------------------------

	.type		.nv.reservedSmem.offset0,@object
	.size		.nv.reservedSmem.offset0,0x4
